	.headerflags	@"EF_CUDA_TEXMODE_UNIFIED EF_CUDA_64BIT_ADDRESS EF_CUDA_ACCELERATORS EF_CUDA_SM90 EF_CUDA_VIRTUAL_SM(EF_CUDA_SM90)"
	.elftype	@"ET_EXEC"


//--------------------- .nv.info                  --------------------------
	.section	.nv.info,"",@"SHT_CUDA_INFO"
	.align	4


	//----- nvinfo : EIATTR_REGCOUNT
	.align		4
        /*0000*/ 	.byte	0x04, 0x2f
        /*0002*/ 	.short	(.L_3 - .L_2)
	.align		4
.L_2:
        /*0004*/ 	.word	index@(triton_poi_fused__native_batch_norm_legit_no_training_cat_relu_66)
        /*0008*/ 	.word	0x00000017


	//----- nvinfo : EIATTR_MIN_STACK_SIZE
	.align		4
.L_3:
        /*000c*/ 	.byte	0x04, 0x12
        /*000e*/ 	.short	(.L_5 - .L_4)
	.align		4
.L_4:
        /*0010*/ 	.word	index@(triton_poi_fused__native_batch_norm_legit_no_training_cat_relu_66)
        /*0014*/ 	.word	0x00000000


	//----- nvinfo : EIATTR_FRAME_SIZE
	.align		4
.L_5:
        /*0018*/ 	.byte	0x04, 0x11
        /*001a*/ 	.short	(.L_7 - .L_6)
	.align		4
.L_6:
        /*001c*/ 	.word	index@(triton_poi_fused__native_batch_norm_legit_no_training_cat_relu_66)
        /*0020*/ 	.word	0x00000000


	//----- nvinfo : EIATTR_MIN_STACK_SIZE
	.align		4
.L_7:
        /*0024*/ 	.byte	0x04, 0x12
        /*0026*/ 	.short	(.L_9 - .L_8)
	.align		4
.L_8:
        /*0028*/ 	.word	index@(triton_poi_fused__native_batch_norm_legit_no_training_cat_relu_66)
        /*002c*/ 	.word	0x00000000
.L_9:


//--------------------- .nv.info.triton_poi_fused__native_batch_norm_legit_no_training_cat_relu_66 --------------------------
	.section	.nv.info.triton_poi_fused__native_batch_norm_legit_no_training_cat_relu_66,"",@"SHT_CUDA_INFO"
	.sectionflags	@""
	.align	4


	//----- nvinfo : EIATTR_CUDA_API_VERSION
	.align		4
        /*0000*/ 	.byte	0x04, 0x37
        /*0002*/ 	.short	(.L_11 - .L_10)
.L_10:
        /*0004*/ 	.word	0x0000007c


	//----- nvinfo : EIATTR_KPARAM_INFO
	.align		4
.L_11:
        /*0008*/ 	.byte	0x04, 0x17
        /*000a*/ 	.short	(.L_13 - .L_12)
.L_12:
        /*000c*/ 	.word	0x00000000
        /*0010*/ 	.short	0x0008
        /*0012*/ 	.short	0x0040
        /*0014*/ 	.byte	0x00, 0xf0, 0x11, 0x00


	//----- nvinfo : EIATTR_KPARAM_INFO
	.align		4
.L_13:
        /*0018*/ 	.byte	0x04, 0x17
        /*001a*/ 	.short	(.L_15 - .L_14)
.L_14:
        /*001c*/ 	.word	0x00000000
        /*0020*/ 	.short	0x0007
        /*0022*/ 	.short	0x0038
        /*0024*/ 	.byte	0x00, 0xf4, 0x21, 0x00


	//----- nvinfo : EIATTR_KPARAM_INFO
	.align		4
.L_15:
        /*0028*/ 	.byte	0x04, 0x17
        /*002a*/ 	.short	(.L_17 - .L_16)
.L_16:
        /*002c*/ 	.word	0x00000000
        /*0030*/ 	.short	0x0006
        /*0032*/ 	.short	0x0030
        /*0034*/ 	.byte	0x00, 0xf4, 0x21, 0x00


	//----- nvinfo : EIATTR_KPARAM_INFO
	.align		4
.L_17:
        /*0038*/ 	.byte	0x04, 0x17
        /*003a*/ 	.short	(.L_19 - .L_18)
.L_18:
        /*003c*/ 	.word	0x00000000
        /*0040*/ 	.short	0x0005
        /*0042*/ 	.short	0x0028
        /*0044*/ 	.byte	0x00, 0xf4, 0x21, 0x00


	//----- nvinfo : EIATTR_KPARAM_INFO
	.align		4
.L_19:
        /*0048*/ 	.byte	0x04, 0x17
        /*004a*/ 	.short	(.L_21 - .L_20)
.L_20:
        /*004c*/ 	.word	0x00000000
        /*0050*/ 	.short	0x0004
        /*0052*/ 	.short	0x0020
        /*0054*/ 	.byte	0x00, 0xf4, 0x21, 0x00


	//----- nvinfo : EIATTR_KPARAM_INFO
	.align		4
.L_21:
        /*0058*/ 	.byte	0x04, 0x17
        /*005a*/ 	.short	(.L_23 - .L_22)
.L_22:
        /*005c*/ 	.word	0x00000000
        /*0060*/ 	.short	0x0003
        /*0062*/ 	.short	0x0018
        /*0064*/ 	.byte	0x00, 0xf4, 0x21, 0x00


	//----- nvinfo : EIATTR_KPARAM_INFO
	.align		4
.L_23:
        /*0068*/ 	.byte	0x04, 0x17
        /*006a*/ 	.short	(.L_25 - .L_24)
.L_24:
        /*006c*/ 	.word	0x00000000
        /*0070*/ 	.short	0x0002
        /*0072*/ 	.short	0x0010
        /*0074*/ 	.byte	0x00, 0xf4, 0x21, 0x00


	//----- nvinfo : EIATTR_KPARAM_INFO
	.align		4
.L_25:
        /*0078*/ 	.byte	0x04, 0x17
        /*007a*/ 	.short	(.L_27 - .L_26)
.L_26:
        /*007c*/ 	.word	0x00000000
        /*0080*/ 	.short	0x0001
        /*0082*/ 	.short	0x0008
        /*0084*/ 	.byte	0x00, 0xf4, 0x21, 0x00


	//----- nvinfo : EIATTR_KPARAM_INFO
	.align		4
.L_27:
        /*0088*/ 	.byte	0x04, 0x17
        /*008a*/ 	.short	(.L_29 - .L_28)
.L_28:
        /*008c*/ 	.word	0x00000000
        /*0090*/ 	.short	0x0000
        /*0092*/ 	.short	0x0000
        /*0094*/ 	.byte	0x00, 0xf4, 0x21, 0x00


	//----- nvinfo : EIATTR_SPARSE_MMA_MASK
	.align		4
.L_29:
        /*0098*/ 	.byte	0x03, 0x50
        /*009a*/ 	.short	0x0000


	//----- nvinfo : EIATTR_MAXREG_COUNT
	.align		4
        /*009c*/ 	.byte	0x03, 0x1b
        /*009e*/ 	.short	0x00ff


	//----- nvinfo : EIATTR_EXIT_INSTR_OFFSETS
	.align		4
        /*00a0*/ 	.byte	0x04, 0x1c
        /*00a2*/ 	.short	(.L_31 - .L_30)


	//   ....[0]....
.L_30:
        /*00a4*/ 	.word	0x00000510


	//   ....[1]....
        /*00a8*/ 	.word	0x00000530


	//----- nvinfo : EIATTR_REQNTID
	.align		4
.L_31:
        /*00ac*/ 	.byte	0x04, 0x10
        /*00ae*/ 	.short	(.L_33 - .L_32)
.L_32:
        /*00b0*/ 	.word	0x00000080
        /*00b4*/ 	.word	0x00000001
        /*00b8*/ 	.word	0x00000001


	//----- nvinfo : EIATTR_CBANK_PARAM_SIZE
	.align		4
.L_33:
        /*00bc*/ 	.byte	0x03, 0x19
        /*00be*/ 	.short	0x0044


	//----- nvinfo : EIATTR_PARAM_CBANK
	.align		4
        /*00c0*/ 	.byte	0x04, 0x0a
        /*00c2*/ 	.short	(.L_35 - .L_34)
	.align		4
.L_34:
        /*00c4*/ 	.word	index@(.nv.constant0.triton_poi_fused__native_batch_norm_legit_no_training_cat_relu_66)
        /*00c8*/ 	.short	0x0210
        /*00ca*/ 	.short	0x0044


	//----- nvinfo : EIATTR_SW_WAR
	.align		4
.L_35:
        /*00cc*/ 	.byte	0x04, 0x36
        /*00ce*/ 	.short	(.L_37 - .L_36)
.L_36:
        /*00d0*/ 	.word	0x00000008
.L_37:


//--------------------- .nv.callgraph             --------------------------
	.section	.nv.callgraph,"",@"SHT_CUDA_CALLGRAPH"
	.align	4
	.sectionentsize	8
	.align		4
        /*0000*/ 	.word	0x00000000
	.align		4
        /*0004*/ 	.word	0xffffffff
	.align		4
        /*0008*/ 	.word	0x00000000
	.align		4
        /*000c*/ 	.word	0xfffffffe
	.align		4
        /*0010*/ 	.word	0x00000000
	.align		4
        /*0014*/ 	.word	0xfffffffd
	.align		4
        /*0018*/ 	.word	0x00000000
	.align		4
        /*001c*/ 	.word	0xfffffffc


//--------------------- .nv.constant4             --------------------------
	.section	.nv.constant4,"a",@progbits
	.align	8
	.align		8
.nv.constant4:
        /*0000*/ 	.dword	_$_str
	.align		8
        /*0008*/ 	.dword	_$_str_$_2


//--------------------- .text.triton_poi_fused__native_batch_norm_legit_no_training_cat_relu_66 --------------------------
	.section	.text.triton_poi_fused__native_batch_norm_legit_no_training_cat_relu_66,"ax",@progbits
	.align	128
        .global         triton_poi_fused__native_batch_norm_legit_no_training_cat_relu_66
        .type           triton_poi_fused__native_batch_norm_legit_no_training_cat_relu_66,@function
        .size           triton_poi_fused__native_batch_norm_legit_no_training_cat_relu_66,(.L_x_1 - triton_poi_fused__native_batch_norm_legit_no_training_cat_relu_66)
        .other          triton_poi_fused__native_batch_norm_legit_no_training_cat_relu_66,@"STO_CUDA_ENTRY STV_DEFAULT"
triton_poi_fused__native_batch_norm_legit_no_training_cat_relu_66:
.text.triton_poi_fused__native_batch_norm_legit_no_training_cat_relu_66:
[----:B------:R-:W0:Y:S01]  /*0000*/  LDC R1, c[0x0][0x28] ;  /* 0x00000a00ff017b82 */ /* 0x000e220000000800 */
[----:B------:R-:W1:Y:S07]  /*0010*/  S2R R2, SR_TID.X ;  /* 0x0000000000027919 */ /* 0x000e6e0000002100 */
[----:B------:R-:W2:Y:S01]  /*0020*/  LDC.64 R14, c[0x0][0x228] ;  /* 0x00008a00ff0e7b82 */ /* 0x000ea20000000a00 */
[----:B------:R-:W-:Y:S01]  /*0030*/  IMAD.MOV.U32 R4, RZ, RZ, RZ ;  /* 0x000000ffff047224 */ /* 0x000fe200078e00ff */
[----:B------:R-:W-:Y:S01]  /*0040*/  ULDC.64 UR4, c[0x0][0x208] ;  /* 0x0000820000047ab9 */ /* 0x000fe20000000a00 */
[----:B------:R-:W3:Y:S01]  /*0050*/  S2R R3, SR_CTAID.X ;  /* 0x0000000000037919 */ /* 0x000ee20000002500 */
[----:B------:R-:W-:-:S04]  /*0060*/  ULDC.64 UR6, c[0x0][0x218] ;  /* 0x0000860000067ab9 */ /* 0x000fc80000000a00 */
[----:B------:R-:W4:Y:S08]  /*0070*/  LDC.64 R12, c[0x0][0x210] ;  /* 0x00008400ff0c7b82 */ /* 0x000f300000000a00 */
[----:B------:R-:W5:Y:S08]  /*0080*/  LDC.64 R10, c[0x0][0x220] ;  /* 0x00008800ff0a7b82 */ /* 0x000f700000000a00 */
[----:B------:R-:W4:Y:S01]  /*0090*/  LDC.64 R8, c[0x0][0x230] ;  /* 0x00008c00ff087b82 */ /* 0x000f220000000a00 */
[----:B-1----:R-:W-:-:S05]  /*00a0*/  LOP3.LUT R2, R2, 0x7f, RZ, 0xc0, !PT ;  /* 0x0000007f02027812 */ /* 0x002fca00078ec0ff */
[----:B---3--:R-:W-:-:S05]  /*00b0*/  IMAD R3, R3, 0x80, R2 ;  /* 0x0000008003037824 */ /* 0x008fca00078e0202 */
[----:B------:R-:W-:Y:S02]  /*00c0*/  SHF.R.S32.HI R2, RZ, 0x1f, R3 ;  /* 0x0000001fff027819 */ /* 0x000fe40000011403 */
[----:B------:R-:W-:Y:S02]  /*00d0*/  ISETP.GE.AND P0, PT, R3, 0x1790, PT ;  /* 0x000017900300780c */ /* 0x000fe40003f06270 */
[----:B------:R-:W-:-:S04]  /*00e0*/  LEA.HI R6, R2, R3, RZ, 0x2 ;  /* 0x0000000302067211 */ /* 0x000fc800078f10ff */
[----:B------:R-:W-:-:S05]  /*00f0*/  SHF.R.S32.HI R5, RZ, 0x2, R6 ;  /* 0x00000002ff057819 */ /* 0x000fca0000011406 */
[----:B------:R-:W-:-:S05]  /*0100*/  IMAD.HI R0, R5, -0x522a19cd, R4 ;  /* 0xadd5e63305007827 */ /* 0x000fca00078e0204 */
[----:B------:R-:W-:-:S04]  /*0110*/  SHF.R.U32.HI R7, RZ, 0x1f, R0 ;  /* 0x0000001fff077819 */ /* 0x000fc80000011600 */
[----:B------:R-:W-:Y:S01]  /*0120*/  LEA.HI.SX32 R7, R0, R7, 0x18 ;  /* 0x0000000700077211 */ /* 0x000fe200078fc2ff */
[----:B------:R-:W-:-:S04]  /*0130*/  IMAD.MOV.U32 R0, RZ, RZ, RZ ;  /* 0x000000ffff007224 */ /* 0x000fc800078e00ff */
[----:B------:R-:W-:-:S04]  /*0140*/  IMAD R7, R7, -0x179, R5 ;  /* 0xfffffe8707077824 */ /* 0x000fc800078e0205 */
[----:B--2---:R-:W-:Y:S01]  /*0150*/  IMAD.WIDE R14, R7, 0x4, R14 ;  /* 0x00000004070e7825 */ /* 0x004fe200078e020e */
[----:B------:R-:W-:-:S04]  /*0160*/  HFMA2.MMA R2, -RZ, RZ, 0, 0 ;  /* 0x00000000ff027435 */ /* 0x000fc800000001ff */
[----:B------:R1:W2:Y:S01]  /*0170*/  @!P0 LDG.E.EL R0, desc[UR4][R14.64] ;  /* 0x000000040e008981 */ /* 0x0002a2000c2e1900 */
[C---:B------:R-:W-:Y:S02]  /*0180*/  ISETP.GE.AND P1, PT, R7.reuse, 0x16d, PT ;  /* 0x0000016d0700780c */ /* 0x040fe40003f26270 */
[----:B------:R-:W-:Y:S02]  /*0190*/  ISETP.GT.AND P3, PT, R7, 0x16c, !P0 ;  /* 0x0000016c0700780c */ /* 0x000fe40004764270 */
[C---:B------:R-:W-:Y:S01]  /*01a0*/  ISETP.LT.AND P2, PT, R3.reuse, 0x1790, !P1 ;  /* 0x000017900300780c */ /* 0x040fe20004f41270 */
[----:B------:R-:W-:-:S04]  /*01b0*/  IMAD.HI R2, R3, -0x522a19cd, R2 ;  /* 0xadd5e63303027827 */ /* 0x000fc800078e0202 */
[----:B-1----:R-:W-:Y:S01]  /*01c0*/  IMAD.SHL.U32 R15, R7, 0x4, RZ ;  /* 0x00000004070f7824 */ /* 0x002fe200078e00ff */
[----:B------:R-:W-:-:S04]  /*01d0*/  SHF.R.U32.HI R5, RZ, 0x1f, R2 ;  /* 0x0000001fff057819 */ /* 0x000fc80000011602 */
[----:B------:R-:W-:Y:S02]  /*01e0*/  LEA.HI.SX32 R17, R2, R5, 0x16 ;  /* 0x0000000502117211 */ /* 0x000fe400078fb2ff */
[----:B------:R-:W-:Y:S01]  /*01f0*/  LOP3.LUT R2, R6, 0xfffffffc, RZ, 0xc0, !PT ;  /* 0xfffffffc06027812 */ /* 0x000fe200078ec0ff */
[----:B------:R-:W1:Y:S02]  /*0200*/  LDC.64 R4, c[0x0][0x238] ;  /* 0x00008e00ff047b82 */ /* 0x000e640000000a00 */
[----:B------:R-:W-:Y:S02]  /*0210*/  IMAD R14, R17, 0x30, RZ ;  /* 0x00000030110e7824 */ /* 0x000fe400078e02ff */
[----:B------:R-:W-:Y:S02]  /*0220*/  IMAD.IADD R2, R3, 0x1, -R2 ;  /* 0x0000000103027824 */ /* 0x000fe400078e0a02 */
[----:B------:R-:W-:-:S03]  /*0230*/  IMAD R6, R17, -0x5e4, R3 ;  /* 0xfffffa1c11067824 */ /* 0x000fc600078e0203 */
[----:B------:R-:W-:Y:S01]  /*0240*/  SHF.R.S32.HI R16, RZ, 0x1f, R2 ;  /* 0x0000001fff107819 */ /* 0x000fe20000011402 */
[----:B------:R-:W-:Y:S01]  /*0250*/  IMAD R17, R17, 0x5b4, R6 ;  /* 0x000005b411117824 */ /* 0x000fe200078e0206 */
[--C-:B------:R-:W-:Y:S02]  /*0260*/  IADD3 R2, P4, P5, R15, R2, R14.reuse ;  /* 0x000000020f027210 */ /* 0x100fe40007d9e00e */
[----:B------:R-:W-:Y:S02]  /*0270*/  SHF.R.S32.HI R14, RZ, 0x1f, R14 ;  /* 0x0000001fff0e7819 */ /* 0x000fe4000001140e */
[----:B------:R-:W-:Y:S02]  /*0280*/  SHF.R.S32.HI R15, RZ, 0x1f, R15 ;  /* 0x0000001fff0f7819 */ /* 0x000fe4000001140f */
[----:B------:R-:W-:Y:S02]  /*0290*/  MOV R6, RZ ;  /* 0x000000ff00067202 */ /* 0x000fe40000000f00 */
[----:B------:R-:W-:Y:S01]  /*02a0*/  IADD3.X R15, R15, R16, R14, P4, P5 ;  /* 0x000000100f0f7210 */ /* 0x000fe200027ea40e */
[----:B----4-:R-:W-:Y:S01]  /*02b0*/  IMAD.WIDE R16, R17, 0x4, R12 ;  /* 0x0000000411107825 */ /* 0x010fe200078e020c */
[----:B------:R-:W-:-:S04]  /*02c0*/  LEA R18, P4, R2, UR6, 0x2 ;  /* 0x0000000602127c11 */ /* 0x000fc8000f8810ff */
[----:B------:R-:W-:Y:S01]  /*02d0*/  LEA.HI.X R19, R2, UR7, R15, 0x2, P4 ;  /* 0x0000000702137c11 */ /* 0x000fe2000a0f140f */
[----:B------:R-:W-:Y:S01]  /*02e0*/  IMAD.MOV.U32 R2, RZ, RZ, RZ ;  /* 0x000000ffff027224 */ /* 0x000fe200078e00ff */
[----:B------:R-:W3:Y:S01]  /*02f0*/  @P2 LDG.E R6, desc[UR4][R16.64] ;  /* 0x0000000410062981 */ /* 0x000ee2000c1e1900 */
[----:B------:R-:W-:Y:S02]  /*0300*/  IMAD.MOV.U32 R12, RZ, RZ, RZ ;  /* 0x000000ffff0c7224 */ /* 0x000fe400078e00ff */
[C---:B-----5:R-:W-:Y:S02]  /*0310*/  IMAD.WIDE R10, R7.reuse, 0x4, R10 ;  /* 0x00000004070a7825 */ /* 0x060fe400078e020a */
[----:B------:R-:W4:Y:S02]  /*0320*/  @P3 LDG.E R2, desc[UR4][R18.64+-0x16d0] ;  /* 0xffe9300412023981 */ /* 0x000f24000c1e1900 */
[C---:B0-----:R-:W-:Y:S02]  /*0330*/  IMAD.WIDE R14, R7.reuse, 0x4, R8 ;  /* 0x00000004070e7825 */ /* 0x041fe400078e0208 */
[----:B------:R0:W5:Y:S01]  /*0340*/  @!P0 LDG.E.EL R12, desc[UR4][R10.64] ;  /* 0x000000040a0c8981 */ /* 0x000162000c2e1900 */
[----:B------:R-:W0:Y:S01]  /*0350*/  LDC.64 R8, c[0x0][0x240] ;  /* 0x00009000ff087b82 */ /* 0x000e220000000a00 */
[----:B-1----:R-:W-:Y:S01]  /*0360*/  IMAD.WIDE R4, R7, 0x4, R4 ;  /* 0x0000000407047825 */ /* 0x002fe200078e0204 */
[----:B------:R-:W-:-:S03]  /*0370*/  HFMA2.MMA R7, -RZ, RZ, 0, 0 ;  /* 0x00000000ff077435 */ /* 0x000fc600000001ff */
[----:B------:R-:W-:-:S06]  /*0380*/  IMAD.MOV.U32 R20, RZ, RZ, RZ ;  /* 0x000000ffff147224 */ /* 0x000fcc00078e00ff */
[----:B------:R1:W5:Y:S04]  /*0390*/  @!P0 LDG.E.EL R20, desc[UR4][R4.64] ;  /* 0x0000000404148981 */ /* 0x000368000c2e1900 */
[----:B------:R0:W5:Y:S02]  /*03a0*/  @!P0 LDG.E.EL R7, desc[UR4][R14.64] ;  /* 0x000000040e078981 */ /* 0x000164000c2e1900 */
[----:B0-----:R-:W-:Y:S01]  /*03b0*/  MOV R10, 0x3e800000 ;  /* 0x3e800000000a7802 */ /* 0x001fe20000000f00 */
[----:B-1----:R-:W0:Y:S01]  /*03c0*/  LDC.64 R4, c[0x0][0x248] ;  /* 0x00009200ff047b82 */ /* 0x002e220000000a00 */
[----:B------:R-:W-:-:S04]  /*03d0*/  IMAD.WIDE R8, R3, 0x4, R8 ;  /* 0x0000000403087825 */ /* 0x000fc800078e0208 */
[----:B0-----:R-:W-:-:S04]  /*03e0*/  IMAD.WIDE R4, R3, 0x4, R4 ;  /* 0x0000000403047825 */ /* 0x001fc800078e0204 */
[----:B--2---:R-:W-:-:S04]  /*03f0*/  FADD R0, R0, 9.9999997473787516356e-06 ;  /* 0x3727c5ac00007421 */ /* 0x004fc80000000000 */
[----:B------:R-:W0:Y:S02]  /*0400*/  MUFU.SQRT R13, R0 ;  /* 0x00000000000d7308 */ /* 0x000e240000002000 */
[C---:B0-----:R-:W-:Y:S02]  /*0410*/  FSETP.GT.AND P4, PT, R13.reuse, 8.50705917302346158658e+37, PT ;  /* 0x7e8000000d00780b */ /* 0x041fe40003f84000 */
[----:B------:R-:W-:-:S11]  /*0420*/  FSETP.GEU.AND P5, PT, R13, 1.175494350822287508e-38, PT ;  /* 0x008000000d00780b */ /* 0x000fd60003fae000 */
[----:B------:R-:W-:-:S04]  /*0430*/  @P4 FMUL R13, R13, 0.25 ;  /* 0x3e8000000d0d4820 */ /* 0x000fc80000400000 */
[----:B------:R-:W-:-:S06]  /*0440*/  @!P5 FMUL R13, R13, 16777216 ;  /* 0x4b8000000d0dd820 */ /* 0x000fcc0000400000 */
[----:B------:R-:W0:Y:S01]  /*0450*/  MUFU.RCP R13, R13 ;  /* 0x0000000d000d7308 */ /* 0x000e220000001000 */
[----:B---3--:R-:W-:Y:S02]  /*0460*/  SEL R11, R6, RZ, P2 ;  /* 0x000000ff060b7207 */ /* 0x008fe40001000000 */
[----:B------:R-:W-:Y:S02]  /*0470*/  FSEL R6, R10, 1, P4 ;  /* 0x3f8000000a067808 */ /* 0x000fe40002000000 */
[----:B----4-:R-:W-:-:S03]  /*0480*/  @P1 SEL R11, R2, RZ, P3 ;  /* 0x000000ff020b1207 */ /* 0x010fc60001800000 */
[----:B------:R-:W-:Y:S02]  /*0490*/  @!P5 FMUL R6, R6, 16777216 ;  /* 0x4b8000000606d820 */ /* 0x000fe40000400000 */
[----:B-----5:R-:W-:Y:S02]  /*04a0*/  FADD R12, R11, -R12 ;  /* 0x8000000c0b0c7221 */ /* 0x020fe40000000000 */
[----:B0-----:R-:W-:-:S04]  /*04b0*/  FMUL R15, R13, R6 ;  /* 0x000000060d0f7220 */ /* 0x001fc80000400000 */
[----:B------:R-:W-:Y:S01]  /*04c0*/  FMUL R15, R12, R15 ;  /* 0x0000000f0c0f7220 */ /* 0x000fe20000400000 */
[----:B------:R0:W-:Y:S03]  /*04d0*/  @!P0 STG.E desc[UR4][R8.64], R11 ;  /* 0x0000000b08008986 */ /* 0x0001e6000c101904 */
[----:B------:R-:W-:-:S05]  /*04e0*/  FFMA R7, R15, R7, R20 ;  /* 0x000000070f077223 */ /* 0x000fca0000000014 */
[----:B------:R-:W-:-:S04]  /*04f0*/  FSETP.GEU.AND P1, PT, R7, RZ, PT ;  /* 0x000000ff0700720b */ /* 0x000fc80003f2e000 */
[----:B------:R-:W-:Y:S01]  /*0500*/  FSEL R7, R7, RZ, P1 ;  /* 0x000000ff07077208 */ /* 0x000fe20000800000 */
[----:B0-----:R-:W-:Y:S08]  /*0510*/  @P0 EXIT ;  /* 0x000000000000094d */ /* 0x001ff00003800000 */
[----:B------:R-:W-:Y:S01]  /*0520*/  STG.E desc[UR4][R4.64], R7 ;  /* 0x0000000704007986 */ /* 0x000fe2000c101904 */
[----:B------:R-:W-:Y:S05]  /*0530*/  EXIT ;  /* 0x000000000000794d */ /* 0x000fea0003800000 */
.L_x_0:
[----:B------:R-:W-:-:S00]  /*0540*/  BRA `(.L_x_0) ;  /* 0xfffffffc00fc7947 */ /* 0x000fc0000383ffff */
[----:B------:R-:W-:-:S00]  /*0550*/  NOP ;  /* 0x0000000000007918 */ /* 0x000fc00000000000 */
        /* <DEDUP_REMOVED lines=10> */
.L_x_1:


//--------------------- .nv.global.init           --------------------------
	.section	.nv.global.init,"aw",@progbits
.nv.global.init:
	.type		_$_str,@object
	.size		_$_str,(_$_str_$_2 - _$_str)
_$_str:
        /*0000*/ 	.byte	0x5f, 0x5f, 0x43, 0x55, 0x44, 0x41, 0x5f, 0x46, 0x54, 0x5a, 0x00
	.type		_$_str_$_2,@object
	.size		_$_str_$_2,(.L_1 - _$_str_$_2)
_$_str_$_2:
        /*000b*/ 	.byte	0x5f, 0x5f, 0x43, 0x55, 0x44, 0x41, 0x5f, 0x50, 0x52, 0x45, 0x43, 0x5f, 0x53, 0x51, 0x52, 0x54
        /*001b*/ 	.byte	0x00
.L_1:


//--------------------- .nv.constant0.triton_poi_fused__native_batch_norm_legit_no_training_cat_relu_66 --------------------------
	.section	.nv.constant0.triton_poi_fused__native_batch_norm_legit_no_training_cat_relu_66,"a",@progbits
	.sectionflags	@""
	.align	4
.nv.constant0.triton_poi_fused__native_batch_norm_legit_no_training_cat_relu_66:
	.zero		596
